//
// Generated by NVIDIA NVVM Compiler
//
// Compiler Build ID: CL-36424714
// Cuda compilation tools, release 13.0, V13.0.88
// Based on NVVM 20.0.0
//

.version 9.0
.target sm_100
.address_size 64

	// .globl	_Z8warpInfov
.extern .func  (.param .b32 func_retval0) vprintf
(
	.param .b64 vprintf_param_0,
	.param .b64 vprintf_param_1
)
;
.global .align 1 .b8 $str[54] = {91, 87, 97, 114, 112, 32, 73, 110, 102, 111, 93, 32, 84, 104, 114, 101, 97, 100, 32, 37, 100, 32, 98, 101, 108, 111, 110, 103, 115, 32, 116, 111, 32, 87, 97, 114, 112, 32, 37, 100, 32, 105, 110, 32, 66, 108, 111, 99, 107, 32, 37, 100, 10};
.global .align 1 .b8 $str$1[47] = {91, 68, 105, 118, 101, 114, 103, 101, 110, 99, 101, 93, 32, 84, 104, 114, 101, 97, 100, 32, 37, 100, 32, 40, 87, 97, 114, 112, 32, 37, 100, 41, 32, 116, 97, 107, 101, 115, 32, 80, 97, 116, 104, 32, 65, 10};
.global .align 1 .b8 $str$2[47] = {91, 68, 105, 118, 101, 114, 103, 101, 110, 99, 101, 93, 32, 84, 104, 114, 101, 97, 100, 32, 37, 100, 32, 40, 87, 97, 114, 112, 32, 37, 100, 41, 32, 116, 97, 107, 101, 115, 32, 80, 97, 116, 104, 32, 66, 10};
.global .align 1 .b8 $str$3[52] = {91, 79, 112, 116, 105, 109, 105, 122, 101, 100, 93, 32, 84, 104, 114, 101, 97, 100, 32, 37, 100, 32, 40, 87, 97, 114, 112, 32, 37, 100, 41, 32, 99, 111, 109, 112, 117, 116, 101, 115, 32, 118, 97, 108, 117, 101, 58, 32, 37, 100, 10};

.visible .entry _Z8warpInfov()
{
	.local .align 8 .b8 	__local_depot0[16];
	.reg .b64 	%SP;
	.reg .b64 	%SPL;
	.reg .b32 	%r<6>;
	.reg .b64 	%rd<5>;

	mov.u64 	%SPL, __local_depot0;
	cvta.local.u64 	%SP, %SPL;
	add.u64 	%rd1, %SP, 0;
	add.u64 	%rd2, %SPL, 0;
	mov.u32 	%r1, %tid.x;
	shr.u32 	%r2, %r1, 5;
	mov.u32 	%r3, %ctaid.x;
	st.local.v2.u32 	[%rd2], {%r1, %r2};
	st.local.u32 	[%rd2+8], %r3;
	mov.u64 	%rd3, $str;
	cvta.global.u64 	%rd4, %rd3;
	{ // callseq 0, 0
	.param .b64 param0;
	st.param.b64 	[param0], %rd4;
	.param .b64 param1;
	st.param.b64 	[param1], %rd1;
	.param .b32 retval0;
	call.uni (retval0), 
	vprintf, 
	(
	param0, 
	param1
	);
	ld.param.b32 	%r4, [retval0];
	} // callseq 0
	ret;

}
	// .globl	_Z14warpDivergencev
.visible .entry _Z14warpDivergencev()
{
	.local .align 8 .b8 	__local_depot1[8];
	.reg .b64 	%SP;
	.reg .b64 	%SPL;
	.reg .pred 	%p<2>;
	.reg .b32 	%r<8>;
	.reg .b64 	%rd<9>;

	mov.u64 	%SPL, __local_depot1;
	cvta.local.u64 	%SP, %SPL;
	add.u64 	%rd2, %SP, 0;
	add.u64 	%rd1, %SPL, 0;
	mov.u32 	%r1, %tid.x;
	shr.u32 	%r2, %r1, 5;
	and.b32  	%r3, %r1, 1;
	setp.eq.b32 	%p1, %r3, 1;
	@%p1 bra 	$L__BB1_2;
	st.local.v2.u32 	[%rd1], {%r1, %r2};
	mov.u64 	%rd6, $str$1;
	cvta.global.u64 	%rd7, %rd6;
	{ // callseq 2, 0
	.param .b64 param0;
	st.param.b64 	[param0], %rd7;
	.param .b64 param1;
	st.param.b64 	[param1], %rd2;
	.param .b32 retval0;
	call.uni (retval0), 
	vprintf, 
	(
	param0, 
	param1
	);
	ld.param.b32 	%r6, [retval0];
	} // callseq 2
	bra.uni 	$L__BB1_3;
$L__BB1_2:
	st.local.v2.u32 	[%rd1], {%r1, %r2};
	mov.u64 	%rd3, $str$2;
	cvta.global.u64 	%rd4, %rd3;
	{ // callseq 1, 0
	.param .b64 param0;
	st.param.b64 	[param0], %rd4;
	.param .b64 param1;
	st.param.b64 	[param1], %rd2;
	.param .b32 retval0;
	call.uni (retval0), 
	vprintf, 
	(
	param0, 
	param1
	);
	ld.param.b32 	%r4, [retval0];
	} // callseq 1
$L__BB1_3:
	ret;

}
	// .globl	_Z22optimizedWarpExecutionv
.visible .entry _Z22optimizedWarpExecutionv()
{
	.local .align 8 .b8 	__local_depot2[16];
	.reg .b64 	%SP;
	.reg .b64 	%SPL;
	.reg .pred 	%p<2>;
	.reg .b32 	%r<7>;
	.reg .b64 	%rd<5>;

	mov.u64 	%SPL, __local_depot2;
	cvta.local.u64 	%SP, %SPL;
	add.u64 	%rd1, %SP, 0;
	add.u64 	%rd2, %SPL, 0;
	mov.u32 	%r1, %tid.x;
	shr.u32 	%r2, %r1, 5;
	and.b32  	%r3, %r1, 1;
	setp.eq.b32 	%p1, %r3, 1;
	selp.b32 	%r4, 20, 10, %p1;
	st.local.v2.u32 	[%rd2], {%r1, %r2};
	st.local.u32 	[%rd2+8], %r4;
	mov.u64 	%rd3, $str$3;
	cvta.global.u64 	%rd4, %rd3;
	{ // callseq 3, 0
	.param .b64 param0;
	st.param.b64 	[param0], %rd4;
	.param .b64 param1;
	st.param.b64 	[param1], %rd1;
	.param .b32 retval0;
	call.uni (retval0), 
	vprintf, 
	(
	param0, 
	param1
	);
	ld.param.b32 	%r5, [retval0];
	} // callseq 3
	ret;

}
	// .globl	_Z20warpShuffleReductionPiS_
.visible .entry _Z20warpShuffleReductionPiS_(
	.param .u64 .ptr .align 1 _Z20warpShuffleReductionPiS__param_0,
	.param .u64 .ptr .align 1 _Z20warpShuffleReductionPiS__param_1
)
{
	.reg .pred 	%p<7>;
	.reg .b32 	%r<15>;
	.reg .b64 	%rd<9>;

	ld.param.u64 	%rd2, [_Z20warpShuffleReductionPiS__param_0];
	ld.param.u64 	%rd1, [_Z20warpShuffleReductionPiS__param_1];
	cvta.to.global.u64 	%rd3, %rd2;
	mov.u32 	%r1, %tid.x;
	mul.wide.u32 	%rd4, %r1, 4;
	add.s64 	%rd5, %rd3, %rd4;
	ld.global.u32 	%r3, [%rd5];
	and.b32  	%r4, %r1, 31;
	shfl.sync.down.b32	%r5|%p1, %r3, 16, 31, -1;
	add.s32 	%r6, %r5, %r3;
	shfl.sync.down.b32	%r7|%p2, %r6, 8, 31, -1;
	add.s32 	%r8, %r7, %r6;
	shfl.sync.down.b32	%r9|%p3, %r8, 4, 31, -1;
	add.s32 	%r10, %r9, %r8;
	shfl.sync.down.b32	%r11|%p4, %r10, 2, 31, -1;
	add.s32 	%r12, %r11, %r10;
	shfl.sync.down.b32	%r13|%p5, %r12, 1, 31, -1;
	add.s32 	%r2, %r13, %r12;
	setp.ne.s32 	%p6, %r4, 0;
	@%p6 bra 	$L__BB3_2;
	cvta.to.global.u64 	%rd6, %rd1;
	shr.u32 	%r14, %r1, 5;
	mul.wide.u32 	%rd7, %r14, 4;
	add.s64 	%rd8, %rd6, %rd7;
	st.global.u32 	[%rd8], %r2;
$L__BB3_2:
	ret;

}


// ===== COMPILED SASS (sm_100) =====

	.target	sm_100

	.elftype	@"ET_EXEC"


//--------------------- .note.nv.tkinfo           --------------------------
	.section	.note.nv.tkinfo,"",@"SHT_NOTE"
	.sectionflags	@"SHF_NOTE_NV_TKINFO"
	.tkinfo
        /*0018*/ 	.word	0x00000002
        /*0030*/ 	.string	""
        /*0030*/ 	.string	"ptxas"
        /*0030*/ 	.string	"Cuda compilation tools, release 13.0, V13.0.88"
        /*0030*/ 	.string	"Build cuda_13.0.r13.0/compiler.36424714_0"
        /*0030*/ 	.string	"-arch sm_100 -m 64 "



//--------------------- .note.nv.cuinfo           --------------------------
	.section	.note.nv.cuinfo,"",@"SHT_NOTE"
	.sectionflags	@"SHF_NOTE_NV_CUINFO"
        /*0018*/ 	.short	0x0002
        /*001a*/ 	.short	0x0064
        /*001c*/ 	.short	0x0082
	.zero		2


//--------------------- .nv.info                  --------------------------
	.section	.nv.info,"",@"SHT_CUDA_INFO"
	.align	4


	//----- nvinfo : EIATTR_REGCOUNT
	.align		4
        /*0000*/ 	.byte	0x04, 0x2f
        /*0002*/ 	.short	(.L_5 - .L_4)
	.align		4
.L_4:
        /*0004*/ 	.word	index@(_Z8warpInfov)
        /*0008*/ 	.word	0x00000018


	//----- nvinfo : EIATTR_FRAME_SIZE
	.align		4
.L_5:
        /*000c*/ 	.byte	0x04, 0x11
        /*000e*/ 	.short	(.L_7 - .L_6)
	.align		4
.L_6:
        /*0010*/ 	.word	index@(_Z8warpInfov)
        /*0014*/ 	.word	0x00000010


	//----- nvinfo : EIATTR_REGCOUNT
	.align		4
.L_7:
        /*0018*/ 	.byte	0x04, 0x2f
        /*001a*/ 	.short	(.L_9 - .L_8)
	.align		4
.L_8:
        /*001c*/ 	.word	index@(_Z14warpDivergencev)
        /*0020*/ 	.word	0x00000018


	//----- nvinfo : EIATTR_FRAME_SIZE
	.align		4
.L_9:
        /*0024*/ 	.byte	0x04, 0x11
        /*0026*/ 	.short	(.L_11 - .L_10)
	.align		4
.L_10:
        /*0028*/ 	.word	index@(_Z14warpDivergencev)
        /*002c*/ 	.word	0x00000008


	//----- nvinfo : EIATTR_REGCOUNT
	.align		4
.L_11:
        /*0030*/ 	.byte	0x04, 0x2f
        /*0032*/ 	.short	(.L_13 - .L_12)
	.align		4
.L_12:
        /*0034*/ 	.word	index@(_Z22optimizedWarpExecutionv)
        /*0038*/ 	.word	0x00000018


	//----- nvinfo : EIATTR_FRAME_SIZE
	.align		4
.L_13:
        /*003c*/ 	.byte	0x04, 0x11
        /*003e*/ 	.short	(.L_15 - .L_14)
	.align		4
.L_14:
        /*0040*/ 	.word	index@(_Z22optimizedWarpExecutionv)
        /*0044*/ 	.word	0x00000010


	//----- nvinfo : EIATTR_REGCOUNT
	.align		4
.L_15:
        /*0048*/ 	.byte	0x04, 0x2f
        /*004a*/ 	.short	(.L_17 - .L_16)
	.align		4
.L_16:
        /*004c*/ 	.word	index@(_Z20warpShuffleReductionPiS_)
        /*0050*/ 	.word	0x0000000e


	//----- nvinfo : EIATTR_FRAME_SIZE
	.align		4
.L_17:
        /*0054*/ 	.byte	0x04, 0x11
        /*0056*/ 	.short	(.L_19 - .L_18)
	.align		4
.L_18:
        /*0058*/ 	.word	index@(_Z20warpShuffleReductionPiS_)
        /*005c*/ 	.word	0x00000000


	//----- nvinfo : EIATTR_MIN_STACK_SIZE
	.align		4
.L_19:
        /*0060*/ 	.byte	0x04, 0x12
        /*0062*/ 	.short	(.L_21 - .L_20)
	.align		4
.L_20:
        /*0064*/ 	.word	index@(_Z20warpShuffleReductionPiS_)
        /*0068*/ 	.word	0x00000000


	//----- nvinfo : EIATTR_MIN_STACK_SIZE
	.align		4
.L_21:
        /*006c*/ 	.byte	0x04, 0x12
        /*006e*/ 	.short	(.L_23 - .L_22)
	.align		4
.L_22:
        /*0070*/ 	.word	index@(_Z22optimizedWarpExecutionv)
        /*0074*/ 	.word	0x00000010


	//----- nvinfo : EIATTR_MIN_STACK_SIZE
	.align		4
.L_23:
        /*0078*/ 	.byte	0x04, 0x12
        /*007a*/ 	.short	(.L_25 - .L_24)
	.align		4
.L_24:
        /*007c*/ 	.word	index@(_Z14warpDivergencev)
        /*0080*/ 	.word	0x00000008


	//----- nvinfo : EIATTR_MIN_STACK_SIZE
	.align		4
.L_25:
        /*0084*/ 	.byte	0x04, 0x12
        /*0086*/ 	.short	(.L_27 - .L_26)
	.align		4
.L_26:
        /*0088*/ 	.word	index@(_Z8warpInfov)
        /*008c*/ 	.word	0x00000010
.L_27:


//--------------------- .nv.compat                --------------------------
	.section	.nv.compat,"",@"SHT_CUDA_COMPAT_INFO"
	.align	4
        /*0000*/ 	.byte	0x02, 0x09, 0x00, 0x00, 0x02, 0x02, 0x01, 0x00, 0x02, 0x05, 0x05, 0x00, 0x03, 0x07, 0x01, 0x01
        /*0010*/ 	.byte	0x02, 0x03, 0x00, 0x00, 0x02, 0x06, 0x01, 0x00, 0x04, 0x0b, 0x08, 0x00, 0x09, 0x00, 0x00, 0x00
        /*0020*/ 	.byte	0x00, 0x00, 0x00, 0x00


//--------------------- .nv.info._Z20warpShuffleReductionPiS_ --------------------------
	.section	.nv.info._Z20warpShuffleReductionPiS_,"",@"SHT_CUDA_INFO"
	.sectionflags	@""
	.align	4


	//----- nvinfo : EIATTR_CUDA_API_VERSION
	.align		4
        /*0000*/ 	.byte	0x04, 0x37
        /*0002*/ 	.short	(.L_29 - .L_28)
.L_28:
        /*0004*/ 	.word	0x00000082


	//----- nvinfo : EIATTR_KPARAM_INFO
	.align		4
.L_29:
        /*0008*/ 	.byte	0x04, 0x17
        /*000a*/ 	.short	(.L_31 - .L_30)
.L_30:
        /*000c*/ 	.word	0x00000000
        /*0010*/ 	.short	0x0001
        /*0012*/ 	.short	0x0008
        /*0014*/ 	.byte	0x00, 0xf5, 0x21, 0x00


	//----- nvinfo : EIATTR_KPARAM_INFO
	.align		4
.L_31:
        /*0018*/ 	.byte	0x04, 0x17
        /*001a*/ 	.short	(.L_33 - .L_32)
.L_32:
        /*001c*/ 	.word	0x00000000
        /*0020*/ 	.short	0x0000
        /*0022*/ 	.short	0x0000
        /*0024*/ 	.byte	0x00, 0xf5, 0x21, 0x00


	//----- nvinfo : EIATTR_SPARSE_MMA_MASK
	.align		4
.L_33:
        /*0028*/ 	.byte	0x03, 0x50
        /*002a*/ 	.short	0x0000


	//----- nvinfo : EIATTR_MAXREG_COUNT
	.align		4
        /*002c*/ 	.byte	0x03, 0x1b
        /*002e*/ 	.short	0x00ff


	//----- nvinfo : EIATTR_MERCURY_ISA_VERSION
	.align		4
        /*0030*/ 	.byte	0x03, 0x5f
        /*0032*/ 	.short	0x0101


	//----- nvinfo : EIATTR_COOP_GROUP_MASK_REGIDS
	.align		4
        /*0034*/ 	.byte	0x04, 0x29
        /*0036*/ 	.short	(.L_35 - .L_34)


	//   ....[0]....
.L_34:
        /*0038*/ 	.word	0xffffffff


	//   ....[1]....
        /*003c*/ 	.word	0xffffffff


	//   ....[2]....
        /*0040*/ 	.word	0xffffffff


	//   ....[3]....
        /*0044*/ 	.word	0xffffffff


	//   ....[4]....
        /*0048*/ 	.word	0xffffffff


	//----- nvinfo : EIATTR_COOP_GROUP_INSTR_OFFSETS
	.align		4
.L_35:
        /*004c*/ 	.byte	0x04, 0x28
        /*004e*/ 	.short	(.L_37 - .L_36)


	//   ....[0]....
.L_36:
        /*0050*/ 	.word	0x00000070


	//   ....[1]....
        /*0054*/ 	.word	0x00000090


	//   ....[2]....
        /*0058*/ 	.word	0x000000b0


	//   ....[3]....
        /*005c*/ 	.word	0x000000d0


	//   ....[4]....
        /*0060*/ 	.word	0x000000f0


	//----- nvinfo : EIATTR_VRC_CTA_INIT_COUNT
	.align		4
.L_37:
        /*0064*/ 	.byte	0x02, 0x4a
	.zero		1
	.zero		1


	//----- nvinfo : EIATTR_EXIT_INSTR_OFFSETS
	.align		4
        /*0068*/ 	.byte	0x04, 0x1c
        /*006a*/ 	.short	(.L_39 - .L_38)


	//   ....[0]....
.L_38:
        /*006c*/ 	.word	0x00000100


	//   ....[1]....
        /*0070*/ 	.word	0x00000160


	//----- nvinfo : EIATTR_CBANK_PARAM_SIZE
	.align		4
.L_39:
        /*0074*/ 	.byte	0x03, 0x19
        /*0076*/ 	.short	0x0010


	//----- nvinfo : EIATTR_PARAM_CBANK
	.align		4
        /*0078*/ 	.byte	0x04, 0x0a
        /*007a*/ 	.short	(.L_41 - .L_40)
	.align		4
.L_40:
        /*007c*/ 	.word	index@(.nv.constant0._Z20warpShuffleReductionPiS_)
        /*0080*/ 	.short	0x0380
        /*0082*/ 	.short	0x0010


	//----- nvinfo : EIATTR_SW_WAR
	.align		4
.L_41:
        /*0084*/ 	.byte	0x04, 0x36
        /*0086*/ 	.short	(.L_43 - .L_42)
.L_42:
        /*0088*/ 	.word	0x00000008
.L_43:


//--------------------- .nv.info._Z22optimizedWarpExecutionv --------------------------
	.section	.nv.info._Z22optimizedWarpExecutionv,"",@"SHT_CUDA_INFO"
	.sectionflags	@""
	.align	4


	//----- nvinfo : EIATTR_CUDA_API_VERSION
	.align		4
        /*0000*/ 	.byte	0x04, 0x37
        /*0002*/ 	.short	(.L_45 - .L_44)
.L_44:
        /*0004*/ 	.word	0x00000082


	//----- nvinfo : EIATTR_SPARSE_MMA_MASK
	.align		4
.L_45:
        /*0008*/ 	.byte	0x03, 0x50
        /*000a*/ 	.short	0x0000


	//----- nvinfo : EIATTR_MAXREG_COUNT
	.align		4
        /*000c*/ 	.byte	0x03, 0x1b
        /*000e*/ 	.short	0x00ff


	//----- nvinfo : EIATTR_EXTERNS
	.align		4
        /*0010*/ 	.byte	0x04, 0x0f
        /*0012*/ 	.short	(.L_47 - .L_46)


	//   ....[0]....
	.align		4
.L_46:
        /*0014*/ 	.word	index@(vprintf)


	//----- nvinfo : EIATTR_MERCURY_ISA_VERSION
	.align		4
.L_47:
        /*0018*/ 	.byte	0x03, 0x5f
        /*001a*/ 	.short	0x0101


	//----- nvinfo : EIATTR_VRC_CTA_INIT_COUNT
	.align		4
        /*001c*/ 	.byte	0x02, 0x4a
	.zero		1
	.zero		1


	//----- nvinfo : EIATTR_SYSCALL_OFFSETS
	.align		4
        /*0020*/ 	.byte	0x04, 0x46
        /*0022*/ 	.short	(.L_49 - .L_48)


	//   ....[0]....
.L_48:
        /*0024*/ 	.word	0x00000140


	//----- nvinfo : EIATTR_EXIT_INSTR_OFFSETS
	.align		4
.L_49:
        /*0028*/ 	.byte	0x04, 0x1c
        /*002a*/ 	.short	(.L_51 - .L_50)


	//   ....[0]....
.L_50:
        /*002c*/ 	.word	0x00000150


	//----- nvinfo : EIATTR_SW_WAR
	.align		4
.L_51:
        /*0030*/ 	.byte	0x04, 0x36
        /*0032*/ 	.short	(.L_53 - .L_52)
.L_52:
        /*0034*/ 	.word	0x00000008
.L_53:


//--------------------- .nv.info._Z14warpDivergencev --------------------------
	.section	.nv.info._Z14warpDivergencev,"",@"SHT_CUDA_INFO"
	.sectionflags	@""
	.align	4


	//----- nvinfo : EIATTR_CUDA_API_VERSION
	.align		4
        /*0000*/ 	.byte	0x04, 0x37
        /*0002*/ 	.short	(.L_55 - .L_54)
.L_54:
        /*0004*/ 	.word	0x00000082


	//----- nvinfo : EIATTR_SPARSE_MMA_MASK
	.align		4
.L_55:
        /*0008*/ 	.byte	0x03, 0x50
        /*000a*/ 	.short	0x0000


	//----- nvinfo : EIATTR_MAXREG_COUNT
	.align		4
        /*000c*/ 	.byte	0x03, 0x1b
        /*000e*/ 	.short	0x00ff


	//----- nvinfo : EIATTR_EXTERNS
	.align		4
        /*0010*/ 	.byte	0x04, 0x0f
        /*0012*/ 	.short	(.L_57 - .L_56)


	//   ....[0]....
	.align		4
.L_56:
        /*0014*/ 	.word	index@(vprintf)


	//----- nvinfo : EIATTR_MERCURY_ISA_VERSION
	.align		4
.L_57:
        /*0018*/ 	.byte	0x03, 0x5f
        /*001a*/ 	.short	0x0101


	//----- nvinfo : EIATTR_VRC_CTA_INIT_COUNT
	.align		4
        /*001c*/ 	.byte	0x02, 0x4a
	.zero		1
	.zero		1


	//----- nvinfo : EIATTR_SYSCALL_OFFSETS
	.align		4
        /*0020*/ 	.byte	0x04, 0x46
        /*0022*/ 	.short	(.L_59 - .L_58)


	//   ....[0]....
.L_58:
        /*0024*/ 	.word	0x00000120


	//   ....[1]....
        /*0028*/ 	.word	0x000001b0


	//----- nvinfo : EIATTR_EXIT_INSTR_OFFSETS
	.align		4
.L_59:
        /*002c*/ 	.byte	0x04, 0x1c
        /*002e*/ 	.short	(.L_61 - .L_60)


	//   ....[0]....
.L_60:
        /*0030*/ 	.word	0x00000130


	//   ....[1]....
        /*0034*/ 	.word	0x000001c0


	//----- nvinfo : EIATTR_CRS_STACK_SIZE
	.align		4
.L_61:
        /*0038*/ 	.byte	0x04, 0x1e
        /*003a*/ 	.short	(.L_63 - .L_62)
.L_62:
        /*003c*/ 	.word	0x00000000


	//----- nvinfo : EIATTR_SW_WAR
	.align		4
.L_63:
        /*0040*/ 	.byte	0x04, 0x36
        /*0042*/ 	.short	(.L_65 - .L_64)
.L_64:
        /*0044*/ 	.word	0x00000008
.L_65:


//--------------------- .nv.info._Z8warpInfov     --------------------------
	.section	.nv.info._Z8warpInfov,"",@"SHT_CUDA_INFO"
	.sectionflags	@""
	.align	4


	//----- nvinfo : EIATTR_CUDA_API_VERSION
	.align		4
        /*0000*/ 	.byte	0x04, 0x37
        /*0002*/ 	.short	(.L_67 - .L_66)
.L_66:
        /*0004*/ 	.word	0x00000082


	//----- nvinfo : EIATTR_SPARSE_MMA_MASK
	.align		4
.L_67:
        /*0008*/ 	.byte	0x03, 0x50
        /*000a*/ 	.short	0x0000


	//----- nvinfo : EIATTR_MAXREG_COUNT
	.align		4
        /*000c*/ 	.byte	0x03, 0x1b
        /*000e*/ 	.short	0x00ff


	//----- nvinfo : EIATTR_EXTERNS
	.align		4
        /*0010*/ 	.byte	0x04, 0x0f
        /*0012*/ 	.short	(.L_69 - .L_68)


	//   ....[0]....
	.align		4
.L_68:
        /*0014*/ 	.word	index@(vprintf)


	//----- nvinfo : EIATTR_MERCURY_ISA_VERSION
	.align		4
.L_69:
        /*0018*/ 	.byte	0x03, 0x5f
        /*001a*/ 	.short	0x0101


	//----- nvinfo : EIATTR_VRC_CTA_INIT_COUNT
	.align		4
        /*001c*/ 	.byte	0x02, 0x4a
	.zero		1
	.zero		1


	//----- nvinfo : EIATTR_SYSCALL_OFFSETS
	.align		4
        /*0020*/ 	.byte	0x04, 0x46
        /*0022*/ 	.short	(.L_71 - .L_70)


	//   ....[0]....
.L_70:
        /*0024*/ 	.word	0x00000110


	//----- nvinfo : EIATTR_EXIT_INSTR_OFFSETS
	.align		4
.L_71:
        /*0028*/ 	.byte	0x04, 0x1c
        /*002a*/ 	.short	(.L_73 - .L_72)


	//   ....[0]....
.L_72:
        /*002c*/ 	.word	0x00000120


	//----- nvinfo : EIATTR_SW_WAR
	.align		4
.L_73:
        /*0030*/ 	.byte	0x04, 0x36
        /*0032*/ 	.short	(.L_75 - .L_74)
.L_74:
        /*0034*/ 	.word	0x00000008
.L_75:


//--------------------- .nv.callgraph             --------------------------
	.section	.nv.callgraph,"",@"SHT_CUDA_CALLGRAPH"
	.align	4
	.sectionentsize	8
	.align		4
        /*0000*/ 	.word	0x00000000
	.align		4
        /*0004*/ 	.word	0xffffffff
	.align		4
        /*0008*/ 	.word	index@(_Z22optimizedWarpExecutionv)
	.align		4
        /*000c*/ 	.word	index@(vprintf)
	.align		4
        /*0010*/ 	.word	index@(_Z14warpDivergencev)
	.align		4
        /*0014*/ 	.word	index@(vprintf)
	.align		4
        /*0018*/ 	.word	index@(_Z8warpInfov)
	.align		4
        /*001c*/ 	.word	index@(vprintf)
	.align		4
        /*0020*/ 	.word	0x00000000
	.align		4
        /*0024*/ 	.word	0xfffffffe
	.align		4
        /*0028*/ 	.word	0x00000000
	.align		4
        /*002c*/ 	.word	0xfffffffd
	.align		4
        /*0030*/ 	.word	0x00000000
	.align		4
        /*0034*/ 	.word	0xfffffffc


//--------------------- .nv.constant4             --------------------------
	.section	.nv.constant4,"a",@progbits
	.align	8
	.align		8
.nv.constant4:
        /*0000*/ 	.dword	$str
	.align		8
        /*0008*/ 	.dword	$str$1
	.align		8
        /*0010*/ 	.dword	$str$2
	.align		8
        /*0018*/ 	.dword	$str$3
	.align		8
        /*0020*/ 	.dword	vprintf


//--------------------- .text._Z20warpShuffleReductionPiS_ --------------------------
	.section	.text._Z20warpShuffleReductionPiS_,"ax",@progbits
	.align	128
        .global         _Z20warpShuffleReductionPiS_
        .type           _Z20warpShuffleReductionPiS_,@function
        .size           _Z20warpShuffleReductionPiS_,(.L_x_9 - _Z20warpShuffleReductionPiS_)
        .other          _Z20warpShuffleReductionPiS_,@"STO_CUDA_ENTRY STV_DEFAULT"
_Z20warpShuffleReductionPiS_:
.text._Z20warpShuffleReductionPiS_:
[----:B------:R-:W-:Y:S01]  /*0000*/  LDC R1, c[0x0][0x37c] ;  /* 0x0000df00ff017b82 */ /* 0x000fe20000000800 */
[----:B------:R-:W0:Y:S07]  /*0010*/  S2R R11, SR_TID.X ;  /* 0x00000000000b7919 */ /* 0x000e2e0000002100 */
[----:B------:R-:W0:Y:S01]  /*0020*/  LDC.64 R2, c[0x0][0x380] ;  /* 0x0000e000ff027b82 */ /* 0x000e220000000a00 */
[----:B------:R-:W1:Y:S01]  /*0030*/  LDCU.64 UR4, c[0x0][0x358] ;  /* 0x00006b00ff0477ac */ /* 0x000e620008000a00 */
[----:B0-----:R-:W-:-:S06]  /*0040*/  IMAD.WIDE.U32 R2, R11, 0x4, R2 ;  /* 0x000000040b027825 */ /* 0x001fcc00078e0002 */
[----:B-1----:R-:W2:Y:S01]  /*0050*/  LDG.E R2, desc[UR4][R2.64] ;  /* 0x0000000402027981 */ /* 0x002ea2000c1e1900 */
[----:B------:R-:W-:-:S03]  /*0060*/  LOP3.LUT P0, RZ, R11, 0x1f, RZ, 0xc0, !PT ;  /* 0x0000001f0bff7812 */ /* 0x000fc6000780c0ff */
[----:B--2---:R-:W0:Y:S02]  /*0070*/  SHFL.DOWN PT, R5, R2, 0x10, 0x1f ;  /* 0x0a001f0002057f89 */ /* 0x004e2400000e0000 */
[----:B0-----:R-:W-:-:S05]  /*0080*/  IADD3 R5, PT, PT, R2, R5, RZ ;  /* 0x0000000502057210 */ /* 0x001fca0007ffe0ff */
[----:B------:R-:W0:Y:S02]  /*0090*/  SHFL.DOWN PT, R0, R5, 0x8, 0x1f ;  /* 0x09001f0005007f89 */ /* 0x000e2400000e0000 */
[----:B0-----:R-:W-:-:S05]  /*00a0*/  IADD3 R0, PT, PT, R5, R0, RZ ;  /* 0x0000000005007210 */ /* 0x001fca0007ffe0ff */
[----:B------:R-:W0:Y:S02]  /*00b0*/  SHFL.DOWN PT, R7, R0, 0x4, 0x1f ;  /* 0x08801f0000077f89 */ /* 0x000e2400000e0000 */
[----:B0-----:R-:W-:-:S05]  /*00c0*/  IMAD.IADD R7, R0, 0x1, R7 ;  /* 0x0000000100077824 */ /* 0x001fca00078e0207 */
[----:B------:R-:W0:Y:S02]  /*00d0*/  SHFL.DOWN PT, R4, R7, 0x2, 0x1f ;  /* 0x08401f0007047f89 */ /* 0x000e2400000e0000 */
[----:B0-----:R-:W-:-:S05]  /*00e0*/  IADD3 R4, PT, PT, R7, R4, RZ ;  /* 0x0000000407047210 */ /* 0x001fca0007ffe0ff */
[----:B------:R0:W1:Y:S01]  /*00f0*/  SHFL.DOWN PT, R9, R4, 0x1, 0x1f ;  /* 0x08201f0004097f89 */ /* 0x00006200000e0000 */
[----:B------:R-:W-:Y:S05]  /*0100*/  @P0 EXIT ;  /* 0x000000000000094d */ /* 0x000fea0003800000 */
[----:B------:R-:W2:Y:S01]  /*0110*/  LDC.64 R2, c[0x0][0x388] ;  /* 0x0000e200ff027b82 */ /* 0x000ea20000000a00 */
[----:B------:R-:W-:Y:S01]  /*0120*/  SHF.R.U32.HI R5, RZ, 0x5, R11 ;  /* 0x00000005ff057819 */ /* 0x000fe2000001160b */
[----:B-1----:R-:W-:-:S04]  /*0130*/  IMAD.IADD R9, R4, 0x1, R9 ;  /* 0x0000000104097824 */ /* 0x002fc800078e0209 */
[----:B--2---:R-:W-:-:S05]  /*0140*/  IMAD.WIDE.U32 R2, R5, 0x4, R2 ;  /* 0x0000000405027825 */ /* 0x004fca00078e0002 */
[----:B------:R-:W-:Y:S01]  /*0150*/  STG.E desc[UR4][R2.64], R9 ;  /* 0x0000000902007986 */ /* 0x000fe2000c101904 */
[----:B------:R-:W-:Y:S05]  /*0160*/  EXIT ;  /* 0x000000000000794d */ /* 0x000fea0003800000 */
.L_x_0:
[----:B------:R-:W-:-:S00]  /*0170*/  BRA `(.L_x_0) ;  /* 0xfffffffc00fc7947 */ /* 0x000fc0000383ffff */
[----:B------:R-:W-:-:S00]  /*0180*/  NOP ;  /* 0x0000000000007918 */ /* 0x000fc00000000000 */
[----:B------:R-:W-:-:S00]  /*0190*/  NOP ;  /* 0x0000000000007918 */ /* 0x000fc00000000000 */
[----:B------:R-:W-:-:S00]  /*01a0*/  NOP ;  /* 0x0000000000007918 */ /* 0x000fc00000000000 */
[----:B------:R-:W-:-:S00]  /*01b0*/  NOP ;  /* 0x0000000000007918 */ /* 0x000fc00000000000 */
[----:B------:R-:W-:-:S00]  /*01c0*/  NOP ;  /* 0x0000000000007918 */ /* 0x000fc00000000000 */
[----:B------:R-:W-:-:S00]  /*01d0*/  NOP ;  /* 0x0000000000007918 */ /* 0x000fc00000000000 */
[----:B------:R-:W-:-:S00]  /*01e0*/  NOP ;  /* 0x0000000000007918 */ /* 0x000fc00000000000 */
[----:B------:R-:W-:-:S00]  /*01f0*/  NOP ;  /* 0x0000000000007918 */ /* 0x000fc00000000000 */
.L_x_9:


//--------------------- .text._Z22optimizedWarpExecutionv --------------------------
	.section	.text._Z22optimizedWarpExecutionv,"ax",@progbits
	.align	128
        .global         _Z22optimizedWarpExecutionv
        .type           _Z22optimizedWarpExecutionv,@function
        .size           _Z22optimizedWarpExecutionv,(.L_x_10 - _Z22optimizedWarpExecutionv)
        .other          _Z22optimizedWarpExecutionv,@"STO_CUDA_ENTRY STV_DEFAULT"
_Z22optimizedWarpExecutionv:
.text._Z22optimizedWarpExecutionv:
[----:B------:R-:W0:Y:S01]  /*0000*/  LDC R1, c[0x0][0x37c] ;  /* 0x0000df00ff017b82 */ /* 0x000e220000000800 */
[----:B------:R-:W1:Y:S01]  /*0010*/  S2R R8, SR_TID.X ;  /* 0x0000000000087919 */ /* 0x000e620000002100 */
[----:B------:R-:W-:Y:S01]  /*0020*/  IMAD.MOV.U32 R0, RZ, RZ, 0x14 ;  /* 0x00000014ff007424 */ /* 0x000fe200078e00ff */
[----:B------:R-:W2:Y:S01]  /*0030*/  LDCU UR4, c[0x0][0x2f8] ;  /* 0x00005f00ff0477ac */ /* 0x000ea20008000800 */
[----:B0-----:R-:W-:Y:S01]  /*0040*/  VIADD R1, R1, 0xfffffff0 ;  /* 0xfffffff001017836 */ /* 0x001fe20000000000 */
[----:B------:R-:W0:Y:S01]  /*0050*/  LDCU.64 UR6, c[0x4][0x18] ;  /* 0x01000300ff0677ac */ /* 0x000e220008000a00 */
[----:B------:R-:W3:Y:S01]  /*0060*/  LDCU UR5, c[0x0][0x2fc] ;  /* 0x00005f80ff0577ac */ /* 0x000ee20008000800 */
[----:B0-----:R-:W-:Y:S02]  /*0070*/  IMAD.U32 R4, RZ, RZ, UR6 ;  /* 0x00000006ff047e24 */ /* 0x001fe4000f8e00ff */
[----:B------:R-:W-:Y:S01]  /*0080*/  IMAD.U32 R5, RZ, RZ, UR7 ;  /* 0x00000007ff057e24 */ /* 0x000fe2000f8e00ff */
[----:B-1----:R-:W-:-:S02]  /*0090*/  LOP3.LUT R2, R8, 0x1, RZ, 0xc0, !PT ;  /* 0x0000000108027812 */ /* 0x002fc400078ec0ff */
[----:B------:R-:W-:Y:S02]  /*00a0*/  SHF.R.U32.HI R9, RZ, 0x5, R8 ;  /* 0x00000005ff097819 */ /* 0x000fe40000011608 */
[----:B------:R-:W-:Y:S02]  /*00b0*/  ISETP.NE.U32.AND P0, PT, R2, 0x1, PT ;  /* 0x000000010200780c */ /* 0x000fe40003f05070 */
[----:B------:R-:W-:Y:S01]  /*00c0*/  MOV R2, 0x20 ;  /* 0x0000002000027802 */ /* 0x000fe20000000f00 */
[----:B------:R0:W-:Y:S01]  /*00d0*/  STL.64 [R1], R8 ;  /* 0x0000000801007387 */ /* 0x0001e20000100a00 */
[----:B------:R-:W-:Y:S02]  /*00e0*/  SEL R0, R0, 0xa, !P0 ;  /* 0x0000000a00007807 */ /* 0x000fe40004000000 */
[----:B--2---:R-:W-:Y:S02]  /*00f0*/  IADD3 R6, P0, PT, R1, UR4, RZ ;  /* 0x0000000401067c10 */ /* 0x004fe4000ff1e0ff */
[----:B------:R-:W1:Y:S01]  /*0100*/  LDC.64 R2, c[0x4][R2] ;  /* 0x0100000002027b82 */ /* 0x000e620000000a00 */
[----:B------:R0:W-:Y:S02]  /*0110*/  STL [R1+0x8], R0 ;  /* 0x0000080001007387 */ /* 0x0001e40000100800 */
[----:B---3--:R-:W-:-:S08]  /*0120*/  IMAD.X R7, RZ, RZ, UR5, P0 ;  /* 0x00000005ff077e24 */ /* 0x008fd000080e06ff */
[----:B------:R-:W-:-:S07]  /*0130*/  LEPC R20, `(.L_x_1) ;  /* 0x000000001014794e */ /* 0x000fce0000000000 */
[----:B01----:R-:W-:Y:S05]  /*0140*/  CALL.ABS.NOINC R2 ;  /* 0x0000000002007343 */ /* 0x003fea0003c00000 */
.L_x_1:
[----:B------:R-:W-:Y:S05]  /*0150*/  EXIT ;  /* 0x000000000000794d */ /* 0x000fea0003800000 */
.L_x_2:
        /* <DEDUP_REMOVED lines=10> */
.L_x_10:


//--------------------- .text._Z14warpDivergencev --------------------------
	.section	.text._Z14warpDivergencev,"ax",@progbits
	.align	128
        .global         _Z14warpDivergencev
        .type           _Z14warpDivergencev,@function
        .size           _Z14warpDivergencev,(.L_x_11 - _Z14warpDivergencev)
        .other          _Z14warpDivergencev,@"STO_CUDA_ENTRY STV_DEFAULT"
_Z14warpDivergencev:
.text._Z14warpDivergencev:
[----:B------:R-:W0:Y:S01]  /*0000*/  LDC R1, c[0x0][0x37c] ;  /* 0x0000df00ff017b82 */ /* 0x000e220000000800 */
[----:B------:R-:W1:Y:S01]  /*0010*/  S2R R8, SR_TID.X ;  /* 0x0000000000087919 */ /* 0x000e620000002100 */
[----:B------:R-:W2:Y:S01]  /*0020*/  LDCU UR4, c[0x0][0x2f8] ;  /* 0x00005f00ff0477ac */ /* 0x000ea20008000800 */
[----:B0-----:R-:W-:Y:S01]  /*0030*/  VIADD R1, R1, 0xfffffff8 ;  /* 0xfffffff801017836 */ /* 0x001fe20000000000 */
[----:B------:R-:W0:Y:S04]  /*0040*/  LDCU UR5, c[0x0][0x2fc] ;  /* 0x00005f80ff0577ac */ /* 0x000e280008000800 */
[----:B--2---:R-:W-:-:S05]  /*0050*/  IADD3 R6, P1, PT, R1, UR4, RZ ;  /* 0x0000000401067c10 */ /* 0x004fca000ff3e0ff */
[----:B0-----:R-:W-:Y:S01]  /*0060*/  IMAD.X R7, RZ, RZ, UR5, P1 ;  /* 0x00000005ff077e24 */ /* 0x001fe200088e06ff */
[----:B-1----:R-:W-:Y:S02]  /*0070*/  LOP3.LUT R0, R8, 0x1, RZ, 0xc0, !PT ;  /* 0x0000000108007812 */ /* 0x002fe400078ec0ff */
[----:B------:R-:W-:Y:S02]  /*0080*/  SHF.R.U32.HI R9, RZ, 0x5, R8 ;  /* 0x00000005ff097819 */ /* 0x000fe40000011608 */
[----:B------:R-:W-:-:S13]  /*0090*/  ISETP.NE.U32.AND P0, PT, R0, 0x1, PT ;  /* 0x000000010000780c */ /* 0x000fda0003f05070 */
[----:B------:R-:W-:Y:S05]  /*00a0*/  @!P0 BRA `(.L_x_3) ;  /* 0x0000000000248947 */ /* 0x000fea0003800000 */
[----:B------:R-:W-:Y:S01]  /*00b0*/  MOV R0, 0x20 ;  /* 0x0000002000007802 */ /* 0x000fe20000000f00 */
[----:B------:R0:W-:Y:S01]  /*00c0*/  STL.64 [R1], R8 ;  /* 0x0000000801007387 */ /* 0x0001e20000100a00 */
[----:B------:R-:W1:Y:S02]  /*00d0*/  LDCU.64 UR4, c[0x4][0x8] ;  /* 0x01000100ff0477ac */ /* 0x000e640008000a00 */
[----:B------:R0:W2:Y:S01]  /*00e0*/  LDC.64 R2, c[0x4][R0] ;  /* 0x0100000000027b82 */ /* 0x0000a20000000a00 */
[----:B-1----:R-:W-:Y:S02]  /*00f0*/  IMAD.U32 R4, RZ, RZ, UR4 ;  /* 0x00000004ff047e24 */ /* 0x002fe4000f8e00ff */
[----:B0-----:R-:W-:-:S07]  /*0100*/  IMAD.U32 R5, RZ, RZ, UR5 ;  /* 0x00000005ff057e24 */ /* 0x001fce000f8e00ff */
[----:B------:R-:W-:-:S07]  /*0110*/  LEPC R20, `(.L_x_4) ;  /* 0x000000001014794e */ /* 0x000fce0000000000 */
[----:B--2---:R-:W-:Y:S05]  /*0120*/  CALL.ABS.NOINC R2 ;  /* 0x0000000002007343 */ /* 0x004fea0003c00000 */
.L_x_4:
[----:B------:R-:W-:Y:S05]  /*0130*/  EXIT ;  /* 0x000000000000794d */ /* 0x000fea0003800000 */
.L_x_3:
        /* <DEDUP_REMOVED lines=8> */
.L_x_5:
[----:B------:R-:W-:Y:S05]  /*01c0*/  EXIT ;  /* 0x000000000000794d */ /* 0x000fea0003800000 */
.L_x_6:
        /* <DEDUP_REMOVED lines=11> */
.L_x_11:


//--------------------- .text._Z8warpInfov        --------------------------
	.section	.text._Z8warpInfov,"ax",@progbits
	.align	128
        .global         _Z8warpInfov
        .type           _Z8warpInfov,@function
        .size           _Z8warpInfov,(.L_x_12 - _Z8warpInfov)
        .other          _Z8warpInfov,@"STO_CUDA_ENTRY STV_DEFAULT"
_Z8warpInfov:
.text._Z8warpInfov:
[----:B------:R-:W0:Y:S01]  /*0000*/  LDC R1, c[0x0][0x37c] ;  /* 0x0000df00ff017b82 */ /* 0x000e220000000800 */
[----:B------:R-:W1:Y:S01]  /*0010*/  S2R R8, SR_TID.X ;  /* 0x0000000000087919 */ /* 0x000e620000002100 */
[----:B0-----:R-:W-:Y:S01]  /*0020*/  VIADD R1, R1, 0xfffffff0 ;  /* 0xfffffff001017836 */ /* 0x001fe20000000000 */
[----:B------:R-:W-:Y:S01]  /*0030*/  MOV R0, 0x20 ;  /* 0x0000002000007802 */ /* 0x000fe20000000f00 */
[----:B------:R-:W0:Y:S01]  /*0040*/  LDCU UR4, c[0x0][0x2f8] ;  /* 0x00005f00ff0477ac */ /* 0x000e220008000800 */
[----:B------:R-:W2:Y:S03]  /*0050*/  S2R R10, SR_CTAID.X ;  /* 0x00000000000a7919 */ /* 0x000ea60000002500 */
[----:B------:R3:W4:Y:S01]  /*0060*/  LDC.64 R2, c[0x4][R0] ;  /* 0x0100000000027b82 */ /* 0x0007220000000a00 */
[----:B------:R-:W5:Y:S01]  /*0070*/  LDCU.64 UR6, c[0x4][URZ] ;  /* 0x01000000ff0677ac */ /* 0x000f620008000a00 */
[----:B------:R-:W1:Y:S01]  /*0080*/  LDCU UR5, c[0x0][0x2fc] ;  /* 0x00005f80ff0577ac */ /* 0x000e620008000800 */
[----:B0-----:R-:W-:Y:S01]  /*0090*/  IADD3 R6, P0, PT, R1, UR4, RZ ;  /* 0x0000000401067c10 */ /* 0x001fe2000ff1e0ff */
[----:B-----5:R-:W-:-:S02]  /*00a0*/  IMAD.U32 R4, RZ, RZ, UR6 ;  /* 0x00000006ff047e24 */ /* 0x020fc4000f8e00ff */
[----:B------:R-:W-:Y:S02]  /*00b0*/  IMAD.U32 R5, RZ, RZ, UR7 ;  /* 0x00000007ff057e24 */ /* 0x000fe4000f8e00ff */
[----:B-1----:R-:W-:Y:S01]  /*00c0*/  IMAD.X R7, RZ, RZ, UR5, P0 ;  /* 0x00000005ff077e24 */ /* 0x002fe200080e06ff */
[----:B------:R-:W-:Y:S01]  /*00d0*/  SHF.R.U32.HI R9, RZ, 0x5, R8 ;  /* 0x00000005ff097819 */ /* 0x000fe20000011608 */
[----:B--2---:R3:W-:Y:S04]  /*00e0*/  STL [R1+0x8], R10 ;  /* 0x0000080a01007387 */ /* 0x0047e80000100800 */
[----:B------:R3:W-:Y:S02]  /*00f0*/  STL.64 [R1], R8 ;  /* 0x0000000801007387 */ /* 0x0007e40000100a00 */
[----:B------:R-:W-:-:S07]  /*0100*/  LEPC R20, `(.L_x_7) ;  /* 0x000000001014794e */ /* 0x000fce0000000000 */
[----:B---34-:R-:W-:Y:S05]  /*0110*/  CALL.ABS.NOINC R2 ;  /* 0x0000000002007343 */ /* 0x018fea0003c00000 */
.L_x_7:
[----:B------:R-:W-:Y:S05]  /*0120*/  EXIT ;  /* 0x000000000000794d */ /* 0x000fea0003800000 */
.L_x_8:
        /* <DEDUP_REMOVED lines=13> */
.L_x_12:


//--------------------- .nv.global.init           --------------------------
	.section	.nv.global.init,"aw",@progbits
.nv.global.init:
	.type		$str$2,@object
	.size		$str$2,($str$1 - $str$2)
$str$2:
        /*0000*/ 	.byte	0x5b, 0x44, 0x69, 0x76, 0x65, 0x72, 0x67, 0x65, 0x6e, 0x63, 0x65, 0x5d, 0x20, 0x54, 0x68, 0x72
        /*0010*/ 	.byte	0x65, 0x61, 0x64, 0x20, 0x25, 0x64, 0x20, 0x28, 0x57, 0x61, 0x72, 0x70, 0x20, 0x25, 0x64, 0x29
        /*0020*/ 	.byte	0x20, 0x74, 0x61, 0x6b, 0x65, 0x73, 0x20, 0x50, 0x61, 0x74, 0x68, 0x20, 0x42, 0x0a, 0x00
	.type		$str$1,@object
	.size		$str$1,($str$3 - $str$1)
$str$1:
        /*002f*/ 	.byte	0x5b, 0x44, 0x69, 0x76, 0x65, 0x72, 0x67, 0x65, 0x6e, 0x63, 0x65, 0x5d, 0x20, 0x54, 0x68, 0x72
        /*003f*/ 	.byte	0x65, 0x61, 0x64, 0x20, 0x25, 0x64, 0x20, 0x28, 0x57, 0x61, 0x72, 0x70, 0x20, 0x25, 0x64, 0x29
        /*004f*/ 	.byte	0x20, 0x74, 0x61, 0x6b, 0x65, 0x73, 0x20, 0x50, 0x61, 0x74, 0x68, 0x20, 0x41, 0x0a, 0x00
	.type		$str$3,@object
	.size		$str$3,($str - $str$3)
$str$3:
        /*005e*/ 	.byte	0x5b, 0x4f, 0x70, 0x74, 0x69, 0x6d, 0x69, 0x7a, 0x65, 0x64, 0x5d, 0x20, 0x54, 0x68, 0x72, 0x65
        /*006e*/ 	.byte	0x61, 0x64, 0x20, 0x25, 0x64, 0x20, 0x28, 0x57, 0x61, 0x72, 0x70, 0x20, 0x25, 0x64, 0x29, 0x20
        /*007e*/ 	.byte	0x63, 0x6f, 0x6d, 0x70, 0x75, 0x74, 0x65, 0x73, 0x20, 0x76, 0x61, 0x6c, 0x75, 0x65, 0x3a, 0x20
        /*008e*/ 	.byte	0x25, 0x64, 0x0a, 0x00
	.type		$str,@object
	.size		$str,(.L_0 - $str)
$str:
        /*0092*/ 	.byte	0x5b, 0x57, 0x61, 0x72, 0x70, 0x20, 0x49, 0x6e, 0x66, 0x6f, 0x5d, 0x20, 0x54, 0x68, 0x72, 0x65
        /*00a2*/ 	.byte	0x61, 0x64, 0x20, 0x25, 0x64, 0x20, 0x62, 0x65, 0x6c, 0x6f, 0x6e, 0x67, 0x73, 0x20, 0x74, 0x6f
        /*00b2*/ 	.byte	0x20, 0x57, 0x61, 0x72, 0x70, 0x20, 0x25, 0x64, 0x20, 0x69, 0x6e, 0x20, 0x42, 0x6c, 0x6f, 0x63
        /*00c2*/ 	.byte	0x6b, 0x20, 0x25, 0x64, 0x0a, 0x00
.L_0:


//--------------------- .nv.shared.reserved.0     --------------------------
	.section	.nv.shared.reserved.0,"aw",@nobits
	.weak		__nv_reservedSMEM_offset_0_alias
	.size		__nv_reservedSMEM_offset_0_alias, 0, 64
	.other		__nv_reservedSMEM_offset_0_alias,@"STO_CUDA_RESERVED_SHARED STV_DEFAULT"
__nv_reservedSMEM_offset_0_alias:
	.zero		0
	.zero		64


//--------------------- .nv.constant0._Z20warpShuffleReductionPiS_ --------------------------
	.section	.nv.constant0._Z20warpShuffleReductionPiS_,"a",@progbits
	.sectionflags	@""
	.align	4
.nv.constant0._Z20warpShuffleReductionPiS_:
	.zero		912


//--------------------- .nv.constant0._Z22optimizedWarpExecutionv --------------------------
	.section	.nv.constant0._Z22optimizedWarpExecutionv,"a",@progbits
	.sectionflags	@""
	.align	4
.nv.constant0._Z22optimizedWarpExecutionv:
	.zero		896


//--------------------- .nv.constant0._Z14warpDivergencev --------------------------
	.section	.nv.constant0._Z14warpDivergencev,"a",@progbits
	.sectionflags	@""
	.align	4
.nv.constant0._Z14warpDivergencev:
	.zero		896


//--------------------- .nv.constant0._Z8warpInfov --------------------------
	.section	.nv.constant0._Z8warpInfov,"a",@progbits
	.sectionflags	@""
	.align	4
.nv.constant0._Z8warpInfov:
	.zero		896


//--------------------- SYMBOLS --------------------------

	.type		.nv.reservedSmem.offset0,@object
	.size		.nv.reservedSmem.offset0,0x4
	.type		vprintf,@function
